	.headerflags	@"EF_CUDA_TEXMODE_UNIFIED EF_CUDA_64BIT_ADDRESS EF_CUDA_ACCELERATORS EF_CUDA_SM90 EF_CUDA_VIRTUAL_SM(EF_CUDA_SM90)"
	.elftype	@"ET_EXEC"


//--------------------- .nv.info                  --------------------------
	.section	.nv.info,"",@"SHT_CUDA_INFO"
	.align	4


	//----- nvinfo : EIATTR_REGCOUNT
	.align		4
        /*0000*/ 	.byte	0x04, 0x2f
        /*0002*/ 	.short	(.L_1 - .L_0)
	.align		4
.L_0:
        /*0004*/ 	.word	index@(triton_poi_fused_convolution_leaky_relu_13)
        /*0008*/ 	.word	0x0000000c


	//----- nvinfo : EIATTR_MIN_STACK_SIZE
	.align		4
.L_1:
        /*000c*/ 	.byte	0x04, 0x12
        /*000e*/ 	.short	(.L_3 - .L_2)
	.align		4
.L_2:
        /*0010*/ 	.word	index@(triton_poi_fused_convolution_leaky_relu_13)
        /*0014*/ 	.word	0x00000000


	//----- nvinfo : EIATTR_FRAME_SIZE
	.align		4
.L_3:
        /*0018*/ 	.byte	0x04, 0x11
        /*001a*/ 	.short	(.L_5 - .L_4)
	.align		4
.L_4:
        /*001c*/ 	.word	index@(triton_poi_fused_convolution_leaky_relu_13)
        /*0020*/ 	.word	0x00000000


	//----- nvinfo : EIATTR_MIN_STACK_SIZE
	.align		4
.L_5:
        /*0024*/ 	.byte	0x04, 0x12
        /*0026*/ 	.short	(.L_7 - .L_6)
	.align		4
.L_6:
        /*0028*/ 	.word	index@(triton_poi_fused_convolution_leaky_relu_13)
        /*002c*/ 	.word	0x00000000
.L_7:


//--------------------- .nv.info.triton_poi_fused_convolution_leaky_relu_13 --------------------------
	.section	.nv.info.triton_poi_fused_convolution_leaky_relu_13,"",@"SHT_CUDA_INFO"
	.sectionflags	@""
	.align	4


	//----- nvinfo : EIATTR_CUDA_API_VERSION
	.align		4
        /*0000*/ 	.byte	0x04, 0x37
        /*0002*/ 	.short	(.L_9 - .L_8)
.L_8:
        /*0004*/ 	.word	0x0000007c


	//----- nvinfo : EIATTR_KPARAM_INFO
	.align		4
.L_9:
        /*0008*/ 	.byte	0x04, 0x17
        /*000a*/ 	.short	(.L_11 - .L_10)
.L_10:
        /*000c*/ 	.word	0x00000000
        /*0010*/ 	.short	0x0002
        /*0012*/ 	.short	0x0010
        /*0014*/ 	.byte	0x00, 0xf0, 0x11, 0x00


	//----- nvinfo : EIATTR_KPARAM_INFO
	.align		4
.L_11:
        /*0018*/ 	.byte	0x04, 0x17
        /*001a*/ 	.short	(.L_13 - .L_12)
.L_12:
        /*001c*/ 	.word	0x00000000
        /*0020*/ 	.short	0x0001
        /*0022*/ 	.short	0x0008
        /*0024*/ 	.byte	0x00, 0xf4, 0x21, 0x00


	//----- nvinfo : EIATTR_KPARAM_INFO
	.align		4
.L_13:
        /*0028*/ 	.byte	0x04, 0x17
        /*002a*/ 	.short	(.L_15 - .L_14)
.L_14:
        /*002c*/ 	.word	0x00000000
        /*0030*/ 	.short	0x0000
        /*0032*/ 	.short	0x0000
        /*0034*/ 	.byte	0x00, 0xf4, 0x21, 0x00


	//----- nvinfo : EIATTR_SPARSE_MMA_MASK
	.align		4
.L_15:
        /*0038*/ 	.byte	0x03, 0x50
        /*003a*/ 	.short	0x0000


	//----- nvinfo : EIATTR_MAXREG_COUNT
	.align		4
        /*003c*/ 	.byte	0x03, 0x1b
        /*003e*/ 	.short	0x00ff


	//----- nvinfo : EIATTR_EXIT_INSTR_OFFSETS
	.align		4
        /*0040*/ 	.byte	0x04, 0x1c
        /*0042*/ 	.short	(.L_17 - .L_16)


	//   ....[0]....
.L_16:
        /*0044*/ 	.word	0x000001c0


	//----- nvinfo : EIATTR_REQNTID
	.align		4
.L_17:
        /*0048*/ 	.byte	0x04, 0x10
        /*004a*/ 	.short	(.L_19 - .L_18)
.L_18:
        /*004c*/ 	.word	0x00000080
        /*0050*/ 	.word	0x00000001
        /*0054*/ 	.word	0x00000001


	//----- nvinfo : EIATTR_CBANK_PARAM_SIZE
	.align		4
.L_19:
        /*0058*/ 	.byte	0x03, 0x19
        /*005a*/ 	.short	0x0014


	//----- nvinfo : EIATTR_PARAM_CBANK
	.align		4
        /*005c*/ 	.byte	0x04, 0x0a
        /*005e*/ 	.short	(.L_21 - .L_20)
	.align		4
.L_20:
        /*0060*/ 	.word	index@(.nv.constant0.triton_poi_fused_convolution_leaky_relu_13)
        /*0064*/ 	.short	0x0210
        /*0066*/ 	.short	0x0014


	//----- nvinfo : EIATTR_SW_WAR
	.align		4
.L_21:
        /*0068*/ 	.byte	0x04, 0x36
        /*006a*/ 	.short	(.L_23 - .L_22)
.L_22:
        /*006c*/ 	.word	0x00000008
.L_23:


//--------------------- .nv.callgraph             --------------------------
	.section	.nv.callgraph,"",@"SHT_CUDA_CALLGRAPH"
	.align	4
	.sectionentsize	8
	.align		4
        /*0000*/ 	.word	0x00000000
	.align		4
        /*0004*/ 	.word	0xffffffff
	.align		4
        /*0008*/ 	.word	0x00000000
	.align		4
        /*000c*/ 	.word	0xfffffffe
	.align		4
        /*0010*/ 	.word	0x00000000
	.align		4
        /*0014*/ 	.word	0xfffffffd
	.align		4
        /*0018*/ 	.word	0x00000000
	.align		4
        /*001c*/ 	.word	0xfffffffc


//--------------------- .text.triton_poi_fused_convolution_leaky_relu_13 --------------------------
	.section	.text.triton_poi_fused_convolution_leaky_relu_13,"ax",@progbits
	.align	128
        .global         triton_poi_fused_convolution_leaky_relu_13
        .type           triton_poi_fused_convolution_leaky_relu_13,@function
        .size           triton_poi_fused_convolution_leaky_relu_13,(.L_x_1 - triton_poi_fused_convolution_leaky_relu_13)
        .other          triton_poi_fused_convolution_leaky_relu_13,@"STO_CUDA_ENTRY STV_DEFAULT"
triton_poi_fused_convolution_leaky_relu_13:
.text.triton_poi_fused_convolution_leaky_relu_13:
[----:B------:R-:W-:Y:S01]  /*0000*/  LDC R1, c[0x0][0x28] ;  /* 0x00000a00ff017b82 */ /* 0x000fe20000000800 */
[----:B------:R-:W1:Y:S07]  /*0010*/  S2R R0, SR_TID.X ;  /* 0x0000000000007919 */ /* 0x000e6e0000002100 */
[----:B------:R-:W2:Y:S01]  /*0020*/  LDC.64 R4, c[0x0][0x218] ;  /* 0x00008600ff047b82 */ /* 0x000ea20000000a00 */
[----:B------:R-:W-:Y:S01]  /*0030*/  ULDC.64 UR4, c[0x0][0x208] ;  /* 0x0000820000047ab9 */ /* 0x000fe20000000a00 */
[----:B------:R-:W3:Y:S06]  /*0040*/  S2R R7, SR_CTAID.X ;  /* 0x0000000000077919 */ /* 0x000eec0000002500 */
[----:B------:R-:W4:Y:S01]  /*0050*/  LDC.64 R2, c[0x0][0x210] ;  /* 0x00008400ff027b82 */ /* 0x000f220000000a00 */
[----:B-1----:R-:W-:Y:S01]  /*0060*/  IMAD.SHL.U32 R0, R0, 0x2, RZ ;  /* 0x0000000200007824 */ /* 0x002fe200078e00ff */
[----:B---3--:R-:W-:-:S04]  /*0070*/  SHF.R.S32.HI R6, RZ, 0x17, R7 ;  /* 0x00000017ff067819 */ /* 0x008fc80000011407 */
[----:B------:R-:W-:Y:S02]  /*0080*/  LOP3.LUT R0, R0, 0xfe, RZ, 0xc0, !PT ;  /* 0x000000fe00007812 */ /* 0x000fe400078ec0ff */
[----:B------:R-:W-:-:S03]  /*0090*/  SGXT R6, R6, 0x1 ;  /* 0x000000010606781a */ /* 0x000fc60000000200 */
[----:B------:R-:W-:-:S04]  /*00a0*/  IMAD R7, R7, 0x100, R0 ;  /* 0x0000010007077824 */ /* 0x000fc800078e0200 */
[----:B----4-:R-:W-:Y:S01]  /*00b0*/  IMAD.WIDE R2, R7, 0x4, R2 ;  /* 0x0000000407027825 */ /* 0x010fe200078e0202 */
[----:B------:R-:W-:-:S04]  /*00c0*/  LEA.HI R6, R6, R7, RZ, 0x4 ;  /* 0x0000000706067211 */ /* 0x000fc800078f20ff */
[--C-:B------:R-:W-:Y:S02]  /*00d0*/  SHF.R.S32.HI R0, RZ, 0x4, R6.reuse ;  /* 0x00000004ff007819 */ /* 0x100fe40000011406 */
[----:B------:R-:W-:Y:S02]  /*00e0*/  SHF.R.S32.HI R9, RZ, 0x1f, R6 ;  /* 0x0000001fff097819 */ /* 0x000fe40000011406 */
[----:B------:R-:W3:Y:S02]  /*00f0*/  LDG.E.64 R6, desc[UR4][R2.64] ;  /* 0x0000000402067981 */ /* 0x000ee4000c1e1b00 */
[----:B------:R-:W-:-:S04]  /*0100*/  LEA.HI R9, R9, R0, RZ, 0x9 ;  /* 0x0000000009097211 */ /* 0x000fc800078f48ff */
[----:B------:R-:W-:-:S05]  /*0110*/  LOP3.LUT R9, R9, 0xfffffe00, RZ, 0xc0, !PT ;  /* 0xfffffe0009097812 */ /* 0x000fca00078ec0ff */
[----:B------:R-:W-:-:S04]  /*0120*/  IMAD.IADD R9, R0, 0x1, -R9 ;  /* 0x0000000100097824 */ /* 0x000fc800078e0a09 */
[----:B--2---:R-:W-:-:S06]  /*0130*/  IMAD.WIDE R4, R9, 0x4, R4 ;  /* 0x0000000409047825 */ /* 0x004fcc00078e0204 */
[----:B------:R-:W3:Y:S02]  /*0140*/  LDG.E.EL R4, desc[UR4][R4.64] ;  /* 0x0000000404047981 */ /* 0x000ee4000c2e1900 */
[CC--:B---3--:R-:W-:Y:S02]  /*0150*/  FSETP.GT.AND P0, PT, R6.reuse, -R4.reuse, PT ;  /* 0x800000040600720b */ /* 0x0c8fe40003f04000 */
[C---:B------:R-:W-:Y:S01]  /*0160*/  FSETP.GT.AND P1, PT, R7.reuse, -R4, PT ;  /* 0x800000040700720b */ /* 0x040fe20003f24000 */
[--C-:B------:R-:W-:Y:S01]  /*0170*/  FADD R6, R6, R4.reuse ;  /* 0x0000000406067221 */ /* 0x100fe20000000000 */
[----:B------:R-:W-:-:S09]  /*0180*/  FADD R7, R7, R4 ;  /* 0x0000000407077221 */ /* 0x000fd20000000000 */
[----:B------:R-:W-:Y:S02]  /*0190*/  @!P0 FMUL R6, R6, 0.0099999997764825820923 ;  /* 0x3c23d70a06068820 */ /* 0x000fe40000400000 */
[----:B------:R-:W-:-:S05]  /*01a0*/  @!P1 FMUL R7, R7, 0.0099999997764825820923 ;  /* 0x3c23d70a07079820 */ /* 0x000fca0000400000 */
[----:B------:R-:W-:Y:S01]  /*01b0*/  STG.E.64 desc[UR4][R2.64], R6 ;  /* 0x0000000602007986 */ /* 0x000fe2000c101b04 */
[----:B------:R-:W-:Y:S05]  /*01c0*/  EXIT ;  /* 0x000000000000794d */ /* 0x000fea0003800000 */
.L_x_0:
[----:B------:R-:W-:-:S00]  /*01d0*/  BRA `(.L_x_0) ;  /* 0xfffffffc00fc7947 */ /* 0x000fc0000383ffff */
[----:B------:R-:W-:-:S00]  /*01e0*/  NOP ;  /* 0x0000000000007918 */ /* 0x000fc00000000000 */
        /* <DEDUP_REMOVED lines=9> */
.L_x_1:


//--------------------- .nv.constant0.triton_poi_fused_convolution_leaky_relu_13 --------------------------
	.section	.nv.constant0.triton_poi_fused_convolution_leaky_relu_13,"a",@progbits
	.sectionflags	@""
	.align	4
.nv.constant0.triton_poi_fused_convolution_leaky_relu_13:
	.zero		548
